//
// Generated by NVIDIA NVVM Compiler
//
// Compiler Build ID: CL-36424714
// Cuda compilation tools, release 13.0, V13.0.88
// Based on NVVM 20.0.0
//

.version 9.0
.target sm_100
.address_size 64

	// .globl	_Z14momentumKerneliffPfPiS0_iS_S_

.visible .entry _Z14momentumKerneliffPfPiS0_iS_S_(
	.param .u32 _Z14momentumKerneliffPfPiS0_iS_S__param_0,
	.param .f32 _Z14momentumKerneliffPfPiS0_iS_S__param_1,
	.param .f32 _Z14momentumKerneliffPfPiS0_iS_S__param_2,
	.param .u64 .ptr .align 1 _Z14momentumKerneliffPfPiS0_iS_S__param_3,
	.param .u64 .ptr .align 1 _Z14momentumKerneliffPfPiS0_iS_S__param_4,
	.param .u64 .ptr .align 1 _Z14momentumKerneliffPfPiS0_iS_S__param_5,
	.param .u32 _Z14momentumKerneliffPfPiS0_iS_S__param_6,
	.param .u64 .ptr .align 1 _Z14momentumKerneliffPfPiS0_iS_S__param_7,
	.param .u64 .ptr .align 1 _Z14momentumKerneliffPfPiS0_iS_S__param_8
)
{
	.reg .pred 	%p<8>;
	.reg .b32 	%r<41>;
	.reg .b32 	%f<41>;
	.reg .b64 	%rd<28>;

	ld.param.u32 	%r23, [_Z14momentumKerneliffPfPiS0_iS_S__param_0];
	ld.param.f32 	%f2, [_Z14momentumKerneliffPfPiS0_iS_S__param_1];
	ld.param.f32 	%f3, [_Z14momentumKerneliffPfPiS0_iS_S__param_2];
	ld.param.u64 	%rd10, [_Z14momentumKerneliffPfPiS0_iS_S__param_3];
	ld.param.u64 	%rd8, [_Z14momentumKerneliffPfPiS0_iS_S__param_4];
	ld.param.u64 	%rd9, [_Z14momentumKerneliffPfPiS0_iS_S__param_5];
	ld.param.u32 	%r24, [_Z14momentumKerneliffPfPiS0_iS_S__param_6];
	ld.param.u64 	%rd11, [_Z14momentumKerneliffPfPiS0_iS_S__param_7];
	ld.param.u64 	%rd12, [_Z14momentumKerneliffPfPiS0_iS_S__param_8];
	cvta.to.global.u64 	%rd1, %rd11;
	cvta.to.global.u64 	%rd2, %rd12;
	cvta.to.global.u64 	%rd3, %rd10;
	mov.u32 	%r25, %ctaid.y;
	mov.u32 	%r26, %ntid.x;
	mov.u32 	%r27, %tid.x;
	mad.lo.s32 	%r28, %r25, %r26, %r27;
	mul.lo.s32 	%r1, %r28, %r23;
	setp.ge.s32 	%p1, %r1, %r24;
	@%p1 bra 	$L__BB0_9;
	cvta.to.global.u64 	%rd13, %rd8;
	mov.u32 	%r2, %ctaid.x;
	mul.wide.u32 	%rd14, %r2, 4;
	add.s64 	%rd15, %rd13, %rd14;
	ld.global.u32 	%r3, [%rd15];
	setp.eq.s32 	%p2, %r3, -1;
	@%p2 bra 	$L__BB0_9;
	mul.lo.s32 	%r4, %r3, %r24;
	add.s32 	%r38, %r4, %r1;
	mad.lo.s32 	%r37, %r24, %r2, %r1;
	cvta.to.global.u64 	%rd16, %rd9;
	add.s64 	%rd4, %rd16, %rd14;
	add.s32 	%r7, %r38, %r23;
	setp.lt.s32 	%p3, %r23, 1;
	@%p3 bra 	$L__BB0_9;
	ld.global.u32 	%r29, [%rd4];
	cvt.rn.f32.s32 	%f4, %r29;
	rcp.rn.f32 	%f5, %f4;
	mul.f32 	%f1, %f2, %f5;
	add.s32 	%r30, %r38, 1;
	max.s32 	%r8, %r30, %r7;
	sub.s32 	%r31, %r8, %r38;
	and.b32  	%r9, %r31, 3;
	setp.eq.s32 	%p4, %r9, 0;
	@%p4 bra 	$L__BB0_6;
	neg.s32 	%r34, %r9;
$L__BB0_5:
	.pragma "nounroll";
	mul.wide.s32 	%rd18, %r37, 4;
	add.s64 	%rd19, %rd2, %rd18;
	mul.wide.s32 	%rd20, %r38, 4;
	add.s64 	%rd21, %rd1, %rd20;
	add.s64 	%rd22, %rd3, %rd20;
	ld.global.f32 	%f6, [%rd22];
	mul.f32 	%f7, %f3, %f6;
	ld.global.f32 	%f8, [%rd19];
	mul.f32 	%f9, %f1, %f8;
	sub.f32 	%f10, %f7, %f9;
	st.global.f32 	[%rd22], %f10;
	ld.global.f32 	%f11, [%rd21];
	add.f32 	%f12, %f11, %f10;
	st.global.f32 	[%rd21], %f12;
	add.s32 	%r38, %r38, 1;
	add.s32 	%r37, %r37, 1;
	add.s32 	%r34, %r34, 1;
	setp.ne.s32 	%p5, %r34, 0;
	@%p5 bra 	$L__BB0_5;
$L__BB0_6:
	sub.s32 	%r32, %r4, %r8;
	add.s32 	%r33, %r32, %r1;
	setp.gt.u32 	%p6, %r33, -4;
	@%p6 bra 	$L__BB0_9;
	add.s64 	%rd5, %rd3, 8;
	add.s64 	%rd6, %rd1, 8;
	add.s64 	%rd7, %rd2, 8;
$L__BB0_8:
	mul.wide.s32 	%rd23, %r38, 4;
	add.s64 	%rd24, %rd5, %rd23;
	add.s64 	%rd25, %rd6, %rd23;
	mul.wide.s32 	%rd26, %r37, 4;
	add.s64 	%rd27, %rd7, %rd26;
	ld.global.f32 	%f13, [%rd24+-8];
	mul.f32 	%f14, %f3, %f13;
	ld.global.f32 	%f15, [%rd27+-8];
	mul.f32 	%f16, %f1, %f15;
	sub.f32 	%f17, %f14, %f16;
	st.global.f32 	[%rd24+-8], %f17;
	ld.global.f32 	%f18, [%rd25+-8];
	add.f32 	%f19, %f18, %f17;
	st.global.f32 	[%rd25+-8], %f19;
	ld.global.f32 	%f20, [%rd24+-4];
	mul.f32 	%f21, %f3, %f20;
	ld.global.f32 	%f22, [%rd27+-4];
	mul.f32 	%f23, %f1, %f22;
	sub.f32 	%f24, %f21, %f23;
	st.global.f32 	[%rd24+-4], %f24;
	ld.global.f32 	%f25, [%rd25+-4];
	add.f32 	%f26, %f25, %f24;
	st.global.f32 	[%rd25+-4], %f26;
	ld.global.f32 	%f27, [%rd24];
	mul.f32 	%f28, %f3, %f27;
	ld.global.f32 	%f29, [%rd27];
	mul.f32 	%f30, %f1, %f29;
	sub.f32 	%f31, %f28, %f30;
	st.global.f32 	[%rd24], %f31;
	ld.global.f32 	%f32, [%rd25];
	add.f32 	%f33, %f32, %f31;
	st.global.f32 	[%rd25], %f33;
	ld.global.f32 	%f34, [%rd24+4];
	mul.f32 	%f35, %f3, %f34;
	ld.global.f32 	%f36, [%rd27+4];
	mul.f32 	%f37, %f1, %f36;
	sub.f32 	%f38, %f35, %f37;
	st.global.f32 	[%rd24+4], %f38;
	ld.global.f32 	%f39, [%rd25+4];
	add.f32 	%f40, %f39, %f38;
	st.global.f32 	[%rd25+4], %f40;
	add.s32 	%r38, %r38, 4;
	add.s32 	%r37, %r37, 4;
	setp.lt.s32 	%p7, %r38, %r7;
	@%p7 bra 	$L__BB0_8;
$L__BB0_9:
	ret;

}


// ===== COMPILED SASS (sm_100) =====

	.target	sm_100

	.elftype	@"ET_EXEC"


//--------------------- .note.nv.tkinfo           --------------------------
	.section	.note.nv.tkinfo,"",@"SHT_NOTE"
	.sectionflags	@"SHF_NOTE_NV_TKINFO"
	.tkinfo
        /*0018*/ 	.word	0x00000002
        /*0030*/ 	.string	""
        /*0030*/ 	.string	"ptxas"
        /*0030*/ 	.string	"Cuda compilation tools, release 13.0, V13.0.88"
        /*0030*/ 	.string	"Build cuda_13.0.r13.0/compiler.36424714_0"
        /*0030*/ 	.string	"-arch sm_100 -m 64 "



//--------------------- .note.nv.cuinfo           --------------------------
	.section	.note.nv.cuinfo,"",@"SHT_NOTE"
	.sectionflags	@"SHF_NOTE_NV_CUINFO"
        /*0018*/ 	.short	0x0002
        /*001a*/ 	.short	0x0064
        /*001c*/ 	.short	0x0082
	.zero		2


//--------------------- .nv.info                  --------------------------
	.section	.nv.info,"",@"SHT_CUDA_INFO"
	.align	4


	//----- nvinfo : EIATTR_REGCOUNT
	.align		4
        /*0000*/ 	.byte	0x04, 0x2f
        /*0002*/ 	.short	(.L_1 - .L_0)
	.align		4
.L_0:
        /*0004*/ 	.word	index@(_Z14momentumKerneliffPfPiS0_iS_S_)
        /*0008*/ 	.word	0x0000001c


	//----- nvinfo : EIATTR_FRAME_SIZE
	.align		4
.L_1:
        /*000c*/ 	.byte	0x04, 0x11
        /*000e*/ 	.short	(.L_3 - .L_2)
	.align		4
.L_2:
        /*0010*/ 	.word	index@($__internal_0_$__cuda_sm20_rcp_rn_f32_slowpath)
        /*0014*/ 	.word	0x00000000


	//----- nvinfo : EIATTR_FRAME_SIZE
	.align		4
.L_3:
        /*0018*/ 	.byte	0x04, 0x11
        /*001a*/ 	.short	(.L_5 - .L_4)
	.align		4
.L_4:
        /*001c*/ 	.word	index@(_Z14momentumKerneliffPfPiS0_iS_S_)
        /*0020*/ 	.word	0x00000000


	//----- nvinfo : EIATTR_MIN_STACK_SIZE
	.align		4
.L_5:
        /*0024*/ 	.byte	0x04, 0x12
        /*0026*/ 	.short	(.L_7 - .L_6)
	.align		4
.L_6:
        /*0028*/ 	.word	index@(_Z14momentumKerneliffPfPiS0_iS_S_)
        /*002c*/ 	.word	0x00000000
.L_7:


//--------------------- .nv.compat                --------------------------
	.section	.nv.compat,"",@"SHT_CUDA_COMPAT_INFO"
	.align	4
        /*0000*/ 	.byte	0x02, 0x09, 0x00, 0x00, 0x02, 0x02, 0x01, 0x00, 0x02, 0x05, 0x05, 0x00, 0x03, 0x07, 0x01, 0x01
        /*0010*/ 	.byte	0x02, 0x03, 0x00, 0x00, 0x02, 0x06, 0x01, 0x00, 0x04, 0x0b, 0x08, 0x00, 0x09, 0x00, 0x00, 0x00
        /*0020*/ 	.byte	0x00, 0x00, 0x00, 0x00


//--------------------- .nv.info._Z14momentumKerneliffPfPiS0_iS_S_ --------------------------
	.section	.nv.info._Z14momentumKerneliffPfPiS0_iS_S_,"",@"SHT_CUDA_INFO"
	.sectionflags	@""
	.align	4


	//----- nvinfo : EIATTR_CUDA_API_VERSION
	.align		4
        /*0000*/ 	.byte	0x04, 0x37
        /*0002*/ 	.short	(.L_9 - .L_8)
.L_8:
        /*0004*/ 	.word	0x00000082


	//----- nvinfo : EIATTR_KPARAM_INFO
	.align		4
.L_9:
        /*0008*/ 	.byte	0x04, 0x17
        /*000a*/ 	.short	(.L_11 - .L_10)
.L_10:
        /*000c*/ 	.word	0x00000000
        /*0010*/ 	.short	0x0008
        /*0012*/ 	.short	0x0038
        /*0014*/ 	.byte	0x00, 0xf5, 0x21, 0x00


	//----- nvinfo : EIATTR_KPARAM_INFO
	.align		4
.L_11:
        /*0018*/ 	.byte	0x04, 0x17
        /*001a*/ 	.short	(.L_13 - .L_12)
.L_12:
        /*001c*/ 	.word	0x00000000
        /*0020*/ 	.short	0x0007
        /*0022*/ 	.short	0x0030
        /*0024*/ 	.byte	0x00, 0xf5, 0x21, 0x00


	//----- nvinfo : EIATTR_KPARAM_INFO
	.align		4
.L_13:
        /*0028*/ 	.byte	0x04, 0x17
        /*002a*/ 	.short	(.L_15 - .L_14)
.L_14:
        /*002c*/ 	.word	0x00000000
        /*0030*/ 	.short	0x0006
        /*0032*/ 	.short	0x0028
        /*0034*/ 	.byte	0x00, 0xf0, 0x11, 0x00


	//----- nvinfo : EIATTR_KPARAM_INFO
	.align		4
.L_15:
        /*0038*/ 	.byte	0x04, 0x17
        /*003a*/ 	.short	(.L_17 - .L_16)
.L_16:
        /*003c*/ 	.word	0x00000000
        /*0040*/ 	.short	0x0005
        /*0042*/ 	.short	0x0020
        /*0044*/ 	.byte	0x00, 0xf5, 0x21, 0x00


	//----- nvinfo : EIATTR_KPARAM_INFO
	.align		4
.L_17:
        /*0048*/ 	.byte	0x04, 0x17
        /*004a*/ 	.short	(.L_19 - .L_18)
.L_18:
        /*004c*/ 	.word	0x00000000
        /*0050*/ 	.short	0x0004
        /*0052*/ 	.short	0x0018
        /*0054*/ 	.byte	0x00, 0xf5, 0x21, 0x00


	//----- nvinfo : EIATTR_KPARAM_INFO
	.align		4
.L_19:
        /*0058*/ 	.byte	0x04, 0x17
        /*005a*/ 	.short	(.L_21 - .L_20)
.L_20:
        /*005c*/ 	.word	0x00000000
        /*0060*/ 	.short	0x0003
        /*0062*/ 	.short	0x0010
        /*0064*/ 	.byte	0x00, 0xf5, 0x21, 0x00


	//----- nvinfo : EIATTR_KPARAM_INFO
	.align		4
.L_21:
        /*0068*/ 	.byte	0x04, 0x17
        /*006a*/ 	.short	(.L_23 - .L_22)
.L_22:
        /*006c*/ 	.word	0x00000000
        /*0070*/ 	.short	0x0002
        /*0072*/ 	.short	0x0008
        /*0074*/ 	.byte	0x00, 0xf0, 0x11, 0x00


	//----- nvinfo : EIATTR_KPARAM_INFO
	.align		4
.L_23:
        /*0078*/ 	.byte	0x04, 0x17
        /*007a*/ 	.short	(.L_25 - .L_24)
.L_24:
        /*007c*/ 	.word	0x00000000
        /*0080*/ 	.short	0x0001
        /*0082*/ 	.short	0x0004
        /*0084*/ 	.byte	0x00, 0xf0, 0x11, 0x00


	//----- nvinfo : EIATTR_KPARAM_INFO
	.align		4
.L_25:
        /*0088*/ 	.byte	0x04, 0x17
        /*008a*/ 	.short	(.L_27 - .L_26)
.L_26:
        /*008c*/ 	.word	0x00000000
        /*0090*/ 	.short	0x0000
        /*0092*/ 	.short	0x0000
        /*0094*/ 	.byte	0x00, 0xf0, 0x11, 0x00


	//----- nvinfo : EIATTR_SPARSE_MMA_MASK
	.align		4
.L_27:
        /*0098*/ 	.byte	0x03, 0x50
        /*009a*/ 	.short	0x0000


	//----- nvinfo : EIATTR_MAXREG_COUNT
	.align		4
        /*009c*/ 	.byte	0x03, 0x1b
        /*009e*/ 	.short	0x00ff


	//----- nvinfo : EIATTR_MERCURY_ISA_VERSION
	.align		4
        /*00a0*/ 	.byte	0x03, 0x5f
        /*00a2*/ 	.short	0x0101


	//----- nvinfo : EIATTR_VRC_CTA_INIT_COUNT
	.align		4
        /*00a4*/ 	.byte	0x02, 0x4a
	.zero		1
	.zero		1


	//----- nvinfo : EIATTR_EXIT_INSTR_OFFSETS
	.align		4
        /*00a8*/ 	.byte	0x04, 0x1c
        /*00aa*/ 	.short	(.L_29 - .L_28)


	//   ....[0]....
.L_28:
        /*00ac*/ 	.word	0x00000090


	//   ....[1]....
        /*00b0*/ 	.word	0x00000100


	//   ....[2]....
        /*00b4*/ 	.word	0x00000140


	//   ....[3]....
        /*00b8*/ 	.word	0x00000460


	//   ....[4]....
        /*00bc*/ 	.word	0x000007d0


	//----- nvinfo : EIATTR_CRS_STACK_SIZE
	.align		4
.L_29:
        /*00c0*/ 	.byte	0x04, 0x1e
        /*00c2*/ 	.short	(.L_31 - .L_30)
.L_30:
        /*00c4*/ 	.word	0x00000000


	//----- nvinfo : EIATTR_CBANK_PARAM_SIZE
	.align		4
.L_31:
        /*00c8*/ 	.byte	0x03, 0x19
        /*00ca*/ 	.short	0x0040


	//----- nvinfo : EIATTR_PARAM_CBANK
	.align		4
        /*00cc*/ 	.byte	0x04, 0x0a
        /*00ce*/ 	.short	(.L_33 - .L_32)
	.align		4
.L_32:
        /*00d0*/ 	.word	index@(.nv.constant0._Z14momentumKerneliffPfPiS0_iS_S_)
        /*00d4*/ 	.short	0x0380
        /*00d6*/ 	.short	0x0040


	//----- nvinfo : EIATTR_SW_WAR
	.align		4
.L_33:
        /*00d8*/ 	.byte	0x04, 0x36
        /*00da*/ 	.short	(.L_35 - .L_34)
.L_34:
        /*00dc*/ 	.word	0x00000008
.L_35:


//--------------------- .nv.callgraph             --------------------------
	.section	.nv.callgraph,"",@"SHT_CUDA_CALLGRAPH"
	.align	4
	.sectionentsize	8
	.align		4
        /*0000*/ 	.word	0x00000000
	.align		4
        /*0004*/ 	.word	0xffffffff
	.align		4
        /*0008*/ 	.word	0x00000000
	.align		4
        /*000c*/ 	.word	0xfffffffe
	.align		4
        /*0010*/ 	.word	0x00000000
	.align		4
        /*0014*/ 	.word	0xfffffffd
	.align		4
        /*0018*/ 	.word	0x00000000
	.align		4
        /*001c*/ 	.word	0xfffffffc


//--------------------- .text._Z14momentumKerneliffPfPiS0_iS_S_ --------------------------
	.section	.text._Z14momentumKerneliffPfPiS0_iS_S_,"ax",@progbits
	.align	128
        .global         _Z14momentumKerneliffPfPiS0_iS_S_
        .type           _Z14momentumKerneliffPfPiS0_iS_S_,@function
        .size           _Z14momentumKerneliffPfPiS0_iS_S_,(.L_x_10 - _Z14momentumKerneliffPfPiS0_iS_S_)
        .other          _Z14momentumKerneliffPfPiS0_iS_S_,@"STO_CUDA_ENTRY STV_DEFAULT"
_Z14momentumKerneliffPfPiS0_iS_S_:
.text._Z14momentumKerneliffPfPiS0_iS_S_:
[----:B------:R-:W-:Y:S01]  /*0000*/  LDC R1, c[0x0][0x37c] ;  /* 0x0000df00ff017b82 */ /* 0x000fe20000000800 */
[----:B------:R-:W0:Y:S07]  /*0010*/  S2R R0, SR_TID.X ;  /* 0x0000000000007919 */ /* 0x000e2e0000002100 */
[----:B------:R-:W0:Y:S01]  /*0020*/  S2UR UR4, SR_CTAID.Y ;  /* 0x00000000000479c3 */ /* 0x000e220000002600 */
[----:B------:R-:W1:Y:S07]  /*0030*/  LDCU UR5, c[0x0][0x3a8] ;  /* 0x00007500ff0577ac */ /* 0x000e6e0008000800 */
[----:B------:R-:W0:Y:S08]  /*0040*/  LDC R5, c[0x0][0x360] ;  /* 0x0000d800ff057b82 */ /* 0x000e300000000800 */
[----:B------:R-:W2:Y:S01]  /*0050*/  LDC R10, c[0x0][0x380] ;  /* 0x0000e000ff0a7b82 */ /* 0x000ea20000000800 */
[----:B0-----:R-:W-:-:S04]  /*0060*/  IMAD R5, R5, UR4, R0 ;  /* 0x0000000405057c24 */ /* 0x001fc8000f8e0200 */
[----:B--2---:R-:W-:-:S05]  /*0070*/  IMAD R5, R5, R10, RZ ;  /* 0x0000000a05057224 */ /* 0x004fca00078e02ff */
[----:B-1----:R-:W-:-:S13]  /*0080*/  ISETP.GE.AND P0, PT, R5, UR5, PT ;  /* 0x0000000505007c0c */ /* 0x002fda000bf06270 */
[----:B------:R-:W-:Y:S05]  /*0090*/  @P0 EXIT ;  /* 0x000000000000094d */ /* 0x000fea0003800000 */
[----:B------:R-:W0:Y:S01]  /*00a0*/  S2R R11, SR_CTAID.X ;  /* 0x00000000000b7919 */ /* 0x000e220000002500 */
[----:B------:R-:W0:Y:S01]  /*00b0*/  LDC.64 R6, c[0x0][0x398] ;  /* 0x0000e600ff067b82 */ /* 0x000e220000000a00 */
[----:B------:R-:W1:Y:S01]  /*00c0*/  LDCU.64 UR10, c[0x0][0x358] ;  /* 0x00006b00ff0a77ac */ /* 0x000e620008000a00 */
[----:B0-----:R-:W-:-:S06]  /*00d0*/  IMAD.WIDE.U32 R6, R11, 0x4, R6 ;  /* 0x000000040b067825 */ /* 0x001fcc00078e0006 */
[----:B-1----:R-:W2:Y:S02]  /*00e0*/  LDG.E R6, desc[UR10][R6.64] ;  /* 0x0000000a06067981 */ /* 0x002ea4000c1e1900 */
[----:B--2---:R-:W-:-:S13]  /*00f0*/  ISETP.NE.AND P0, PT, R6, -0x1, PT ;  /* 0xffffffff0600780c */ /* 0x004fda0003f05270 */
[----:B------:R-:W-:Y:S05]  /*0100*/  @!P0 EXIT ;  /* 0x000000000000894d */ /* 0x000fea0003800000 */
[----:B------:R-:W0:Y:S01]  /*0110*/  LDC.64 R8, c[0x0][0x3a0] ;  /* 0x0000e800ff087b82 */ /* 0x000e220000000a00 */
[----:B------:R-:W-:Y:S01]  /*0120*/  ISETP.GE.AND P0, PT, R10, 0x1, PT ;  /* 0x000000010a00780c */ /* 0x000fe20003f06270 */
[----:B0-----:R-:W-:-:S12]  /*0130*/  IMAD.WIDE.U32 R8, R11, 0x4, R8 ;  /* 0x000000040b087825 */ /* 0x001fd800078e0008 */
[----:B------:R-:W-:Y:S05]  /*0140*/  @!P0 EXIT ;  /* 0x000000000000894d */ /* 0x000fea0003800000 */
[----:B------:R-:W2:Y:S01]  /*0150*/  LDG.E R8, desc[UR10][R8.64] ;  /* 0x0000000a08087981 */ /* 0x000ea2000c1e1900 */
[----:B------:R-:W-:Y:S01]  /*0160*/  IMAD R4, R6, UR5, R5 ;  /* 0x0000000506047c24 */ /* 0x000fe2000f8e0205 */
[----:B--2---:R-:W-:-:S04]  /*0170*/  I2FP.F32.S32 R0, R8 ;  /* 0x0000000800007245 */ /* 0x004fc80000201400 */
[----:B------:R-:W-:-:S04]  /*0180*/  IADD3 R2, PT, PT, R0, 0x1800000, RZ ;  /* 0x0180000000027810 */ /* 0x000fc80007ffe0ff */
[----:B------:R-:W-:Y:S01]  /*0190*/  LOP3.LUT R3, R2, 0x7f800000, RZ, 0xc0, !PT ;  /* 0x7f80000002037812 */ /* 0x000fe200078ec0ff */
[----:B------:R-:W-:-:S03]  /*01a0*/  IMAD R2, R11, UR5, R5 ;  /* 0x000000050b027c24 */ /* 0x000fc6000f8e0205 */
[----:B------:R-:W-:Y:S01]  /*01b0*/  ISETP.GT.U32.AND P0, PT, R3, 0x1ffffff, PT ;  /* 0x01ffffff0300780c */ /* 0x000fe20003f04070 */
[----:B------:R-:W-:-:S12]  /*01c0*/  IMAD.IADD R3, R4, 0x1, R10 ;  /* 0x0000000104037824 */ /* 0x000fd800078e020a */
[----:B------:R-:W-:Y:S05]  /*01d0*/  @P0 BRA `(.L_x_0) ;  /* 0x00000000000c0947 */ /* 0x000fea0003800000 */
[----:B------:R-:W-:-:S07]  /*01e0*/  MOV R8, 0x200 ;  /* 0x0000020000087802 */ /* 0x000fce0000000f00 */
[----:B------:R-:W-:Y:S05]  /*01f0*/  CALL.REL.NOINC `($__internal_0_$__cuda_sm20_rcp_rn_f32_slowpath) ;  /* 0x0000000400787944 */ /* 0x000fea0003c00000 */
[----:B------:R-:W-:Y:S05]  /*0200*/  BRA `(.L_x_1) ;  /* 0x0000000000107947 */ /* 0x000fea0003800000 */
.L_x_0:
[----:B------:R-:W0:Y:S02]  /*0210*/  MUFU.RCP R7, R0 ;  /* 0x0000000000077308 */ /* 0x000e240000001000 */
[----:B0-----:R-:W-:-:S04]  /*0220*/  FFMA R8, R0, R7, -1 ;  /* 0xbf80000000087423 */ /* 0x001fc80000000007 */
[----:B------:R-:W-:-:S04]  /*0230*/  FADD.FTZ R8, -R8, -RZ ;  /* 0x800000ff08087221 */ /* 0x000fc80000010100 */
[----:B------:R-:W-:-:S07]  /*0240*/  FFMA R7, R7, R8, R7 ;  /* 0x0000000807077223 */ /* 0x000fce0000000007 */
.L_x_1:
[C---:B------:R-:W-:Y:S01]  /*0250*/  VIADDMNMX R25, R4.reuse, 0x1, R3, !PT ;  /* 0x0000000104197846 */ /* 0x040fe20007800103 */
[----:B------:R-:W0:Y:S01]  /*0260*/  LDCU UR4, c[0x0][0x384] ;  /* 0x00007080ff0477ac */ /* 0x000e220008000800 */
[----:B------:R-:W-:Y:S02]  /*0270*/  BSSY.RECONVERGENT B0, `(.L_x_2) ;  /* 0x000001a000007945 */ /* 0x000fe40003800200 */
[----:B------:R-:W-:Y:S01]  /*0280*/  IADD3 R0, PT, PT, -R4, R25, RZ ;  /* 0x0000001904007210 */ /* 0x000fe20007ffe1ff */
[----:B------:R-:W1:Y:S03]  /*0290*/  LDCU UR5, c[0x0][0x388] ;  /* 0x00007100ff0577ac */ /* 0x000e660008000800 */
[----:B------:R-:W-:Y:S01]  /*02a0*/  LOP3.LUT P0, R14, R0, 0x3, RZ, 0xc0, !PT ;  /* 0x00000003000e7812 */ /* 0x000fe2000780c0ff */
[----:B0-----:R-:W-:-:S12]  /*02b0*/  FMUL R0, R7, UR4 ;  /* 0x0000000407007c20 */ /* 0x001fd80008400000 */
[----:B------:R-:W-:Y:S05]  /*02c0*/  @!P0 BRA `(.L_x_3) ;  /* 0x0000000000508947 */ /* 0x000fea0003800000 */
[----:B------:R-:W0:Y:S01]  /*02d0*/  LDC.64 R8, c[0x0][0x390] ;  /* 0x0000e400ff087b82 */ /* 0x000e220000000a00 */
[----:B------:R-:W-:-:S07]  /*02e0*/  IMAD.MOV R7, RZ, RZ, -R14 ;  /* 0x000000ffff077224 */ /* 0x000fce00078e0a0e */
[----:B------:R-:W2:Y:S08]  /*02f0*/  LDC.64 R10, c[0x0][0x3b0] ;  /* 0x0000ec00ff0a7b82 */ /* 0x000eb00000000a00 */
[----:B------:R-:W3:Y:S02]  /*0300*/  LDC.64 R12, c[0x0][0x3b8] ;  /* 0x0000ee00ff0c7b82 */ /* 0x000ee40000000a00 */
.L_x_4:
[----:B---3--:R-:W-:-:S04]  /*0310*/  IMAD.WIDE R18, R2, 0x4, R12 ;  /* 0x0000000402127825 */ /* 0x008fc800078e020c */
[----:B0---4-:R-:W-:Y:S02]  /*0320*/  IMAD.WIDE R14, R4, 0x4, R8 ;  /* 0x00000004040e7825 */ /* 0x011fe400078e0208 */
[----:B------:R-:W3:Y:S04]  /*0330*/  LDG.E R19, desc[UR10][R18.64] ;  /* 0x0000000a12137981 */ /* 0x000ee8000c1e1900 */
[----:B------:R-:W1:Y:S01]  /*0340*/  LDG.E R16, desc[UR10][R14.64] ;  /* 0x0000000a0e107981 */ /* 0x000e62000c1e1900 */
[----:B---3--:R-:W-:-:S04]  /*0350*/  FMUL R17, R0, R19 ;  /* 0x0000001300117220 */ /* 0x008fc80000400000 */
[----:B-1----:R-:W-:Y:S01]  /*0360*/  FFMA R21, R16, UR5, -R17 ;  /* 0x0000000510157c23 */ /* 0x002fe20008000811 */
[----:B--2---:R-:W-:-:S04]  /*0370*/  IMAD.WIDE R16, R4, 0x4, R10 ;  /* 0x0000000404107825 */ /* 0x004fc800078e020a */
[----:B------:R4:W-:Y:S04]  /*0380*/  STG.E desc[UR10][R14.64], R21 ;  /* 0x000000150e007986 */ /* 0x0009e8000c10190a */
[----:B------:R-:W2:Y:S01]  /*0390*/  LDG.E R20, desc[UR10][R16.64] ;  /* 0x0000000a10147981 */ /* 0x000ea2000c1e1900 */
[----:B------:R-:W-:Y:S01]  /*03a0*/  IADD3 R7, PT, PT, R7, 0x1, RZ ;  /* 0x0000000107077810 */ /* 0x000fe20007ffe0ff */
[----:B------:R-:W-:Y:S01]  /*03b0*/  VIADD R2, R2, 0x1 ;  /* 0x0000000102027836 */ /* 0x000fe20000000000 */
[----:B------:R-:W-:Y:S02]  /*03c0*/  IADD3 R4, PT, PT, R4, 0x1, RZ ;  /* 0x0000000104047810 */ /* 0x000fe40007ffe0ff */
[----:B------:R-:W-:Y:S01]  /*03d0*/  ISETP.NE.AND P0, PT, R7, RZ, PT ;  /* 0x000000ff0700720c */ /* 0x000fe20003f05270 */
[----:B--2---:R-:W-:-:S05]  /*03e0*/  FADD R23, R21, R20 ;  /* 0x0000001415177221 */ /* 0x004fca0000000000 */
[----:B------:R4:W-:Y:S07]  /*03f0*/  STG.E desc[UR10][R16.64], R23 ;  /* 0x0000001710007986 */ /* 0x0009ee000c10190a */
[----:B------:R-:W-:Y:S05]  /*0400*/  @P0 BRA `(.L_x_4) ;  /* 0xfffffffc00c00947 */ /* 0x000fea000383ffff */
.L_x_3:
[----:B-1----:R-:W-:Y:S05]  /*0410*/  BSYNC.RECONVERGENT B0 ;  /* 0x0000000000007941 */ /* 0x002fea0003800200 */
.L_x_2:
[----:B------:R-:W0:Y:S02]  /*0420*/  LDCU UR4, c[0x0][0x3a8] ;  /* 0x00007500ff0477ac */ /* 0x000e240008000800 */
[----:B0-----:R-:W-:-:S05]  /*0430*/  IMAD R6, R6, UR4, -R25 ;  /* 0x0000000406067c24 */ /* 0x001fca000f8e0a19 */
[----:B------:R-:W-:-:S04]  /*0440*/  IADD3 R6, PT, PT, R5, R6, RZ ;  /* 0x0000000605067210 */ /* 0x000fc80007ffe0ff */
[----:B------:R-:W-:-:S13]  /*0450*/  ISETP.GT.U32.AND P0, PT, R6, -0x4, PT ;  /* 0xfffffffc0600780c */ /* 0x000fda0003f04070 */
[----:B------:R-:W-:Y:S05]  /*0460*/  @P0 EXIT ;  /* 0x000000000000094d */ /* 0x000fea0003800000 */
[----:B------:R-:W0:Y:S01]  /*0470*/  LDCU.128 UR12, c[0x0][0x3b0] ;  /* 0x00007600ff0c77ac */ /* 0x000e220008000c00 */
[----:B------:R-:W1:Y:S01]  /*0480*/  LDCU.64 UR8, c[0x0][0x390] ;  /* 0x00007200ff0877ac */ /* 0x000e620008000a00 */
[----:B------:R-:W2:Y:S01]  /*0490*/  LDCU UR16, c[0x0][0x388] ;  /* 0x00007100ff1077ac */ /* 0x000ea20008000800 */
[----:B0-----:R-:W-:Y:S02]  /*04a0*/  UIADD3 UR6, UP1, UPT, UR12, 0x8, URZ ;  /* 0x000000080c067890 */ /* 0x001fe4000ff3e0ff */
[----:B------:R-:W-:Y:S02]  /*04b0*/  UIADD3 UR4, UP2, UPT, UR14, 0x8, URZ ;  /* 0x000000080e047890 */ /* 0x000fe4000ff5e0ff */
[----:B-1----:R-:W-:Y:S02]  /*04c0*/  UIADD3 UR8, UP0, UPT, UR8, 0x8, URZ ;  /* 0x0000000808087890 */ /* 0x002fe4000ff1e0ff */
[----:B------:R-:W-:Y:S02]  /*04d0*/  UIADD3.X UR7, UPT, UPT, URZ, UR13, URZ, UP1, !UPT ;  /* 0x0000000dff077290 */ /* 0x000fe40008ffe4ff */
[----:B------:R-:W-:-:S02]  /*04e0*/  UIADD3.X UR5, UPT, UPT, URZ, UR15, URZ, UP2, !UPT ;  /* 0x0000000fff057290 */ /* 0x000fc400097fe4ff */
[----:B--2---:R-:W-:-:S12]  /*04f0*/  UIADD3.X UR9, UPT, UPT, URZ, UR9, URZ, UP0, !UPT ;  /* 0x00000009ff097290 */ /* 0x004fd800087fe4ff */
.L_x_5:
[----:B------:R-:W-:Y:S01]  /*0500*/  MOV R7, UR5 ;  /* 0x0000000500077c02 */ /* 0x000fe20008000f00 */
[----:B------:R-:W-:Y:S01]  /*0510*/  IMAD.U32 R6, RZ, RZ, UR4 ;  /* 0x00000004ff067e24 */ /* 0x000fe2000f8e00ff */
[----:B0-----:R-:W-:Y:S01]  /*0520*/  MOV R8, UR8 ;  /* 0x0000000800087c02 */ /* 0x001fe20008000f00 */
[----:B------:R-:W-:Y:S02]  /*0530*/  IMAD.U32 R9, RZ, RZ, UR9 ;  /* 0x00000009ff097e24 */ /* 0x000fe4000f8e00ff */
[----:B------:R-:W-:-:S04]  /*0540*/  IMAD.WIDE R6, R2, 0x4, R6 ;  /* 0x0000000402067825 */ /* 0x000fc800078e0206 */
[----:B------:R-:W-:Y:S01]  /*0550*/  IMAD.WIDE R8, R4, 0x4, R8 ;  /* 0x0000000404087825 */ /* 0x000fe200078e0208 */
[----:B------:R-:W2:Y:S04]  /*0560*/  LDG.E R13, desc[UR10][R6.64+-0x8] ;  /* 0xfffff80a060d7981 */ /* 0x000ea8000c1e1900 */
[----:B------:R-:W3:Y:S01]  /*0570*/  LDG.E R5, desc[UR10][R8.64+-0x8] ;  /* 0xfffff80a08057981 */ /* 0x000ee2000c1e1900 */
[----:B------:R-:W-:Y:S02]  /*0580*/  MOV R10, UR6 ;  /* 0x00000006000a7c02 */ /* 0x000fe40008000f00 */
[----:B------:R-:W-:-:S03]  /*0590*/  MOV R11, UR7 ;  /* 0x00000007000b7c02 */ /* 0x000fc60008000f00 */
[----:B------:R-:W-:-:S04]  /*05a0*/  IMAD.WIDE R10, R4, 0x4, R10 ;  /* 0x00000004040a7825 */ /* 0x000fc800078e020a */
[----:B--2---:R-:W-:-:S04]  /*05b0*/  FMUL R12, R0, R13 ;  /* 0x0000000d000c7220 */ /* 0x004fc80000400000 */
[----:B---3--:R-:W-:-:S05]  /*05c0*/  FFMA R5, R5, UR16, -R12 ;  /* 0x0000001005057c23 */ /* 0x008fca000800080c */
[----:B------:R0:W-:Y:S04]  /*05d0*/  STG.E desc[UR10][R8.64+-0x8], R5 ;  /* 0xfffff80508007986 */ /* 0x0001e8000c10190a */
[----:B------:R-:W2:Y:S02]  /*05e0*/  LDG.E R12, desc[UR10][R10.64+-0x8] ;  /* 0xfffff80a0a0c7981 */ /* 0x000ea4000c1e1900 */
[----:B--2---:R-:W-:-:S05]  /*05f0*/  FADD R13, R5, R12 ;  /* 0x0000000c050d7221 */ /* 0x004fca0000000000 */
[----:B------:R1:W-:Y:S04]  /*0600*/  STG.E desc[UR10][R10.64+-0x8], R13 ;  /* 0xfffff80d0a007986 */ /* 0x0003e8000c10190a */
[----:B----4-:R-:W2:Y:S04]  /*0610*/  LDG.E R15, desc[UR10][R6.64+-0x4] ;  /* 0xfffffc0a060f7981 */ /* 0x010ea8000c1e1900 */
[----:B------:R-:W3:Y:S01]  /*0620*/  LDG.E R12, desc[UR10][R8.64+-0x4] ;  /* 0xfffffc0a080c7981 */ /* 0x000ee2000c1e1900 */
[----:B--2---:R-:W-:-:S04]  /*0630*/  FMUL R15, R0, R15 ;  /* 0x0000000f000f7220 */ /* 0x004fc80000400000 */
[----:B---3--:R-:W-:-:S05]  /*0640*/  FFMA R15, R12, UR16, -R15 ;  /* 0x000000100c0f7c23 */ /* 0x008fca000800080f */
[----:B------:R2:W-:Y:S04]  /*0650*/  STG.E desc[UR10][R8.64+-0x4], R15 ;  /* 0xfffffc0f08007986 */ /* 0x0005e8000c10190a */
[----:B------:R-:W3:Y:S02]  /*0660*/  LDG.E R12, desc[UR10][R10.64+-0x4] ;  /* 0xfffffc0a0a0c7981 */ /* 0x000ee4000c1e1900 */
[----:B---3--:R-:W-:-:S05]  /*0670*/  FADD R17, R15, R12 ;  /* 0x0000000c0f117221 */ /* 0x008fca0000000000 */
[----:B------:R3:W-:Y:S04]  /*0680*/  STG.E desc[UR10][R10.64+-0x4], R17 ;  /* 0xfffffc110a007986 */ /* 0x0007e8000c10190a */
[----:B------:R-:W4:Y:S04]  /*0690*/  LDG.E R19, desc[UR10][R6.64] ;  /* 0x0000000a06137981 */ /* 0x000f28000c1e1900 */
[----:B0-----:R-:W5:Y:S01]  /*06a0*/  LDG.E R5, desc[UR10][R8.64] ;  /* 0x0000000a08057981 */ /* 0x001f62000c1e1900 */
[----:B----4-:R-:W-:-:S04]  /*06b0*/  FMUL R12, R0, R19 ;  /* 0x00000013000c7220 */ /* 0x010fc80000400000 */
[----:B-----5:R-:W-:-:S05]  /*06c0*/  FFMA R5, R5, UR16, -R12 ;  /* 0x0000001005057c23 */ /* 0x020fca000800080c */
[----:B------:R0:W-:Y:S04]  /*06d0*/  STG.E desc[UR10][R8.64], R5 ;  /* 0x0000000508007986 */ /* 0x0001e8000c10190a */
[----:B------:R-:W1:Y:S02]  /*06e0*/  LDG.E R12, desc[UR10][R10.64] ;  /* 0x0000000a0a0c7981 */ /* 0x000e64000c1e1900 */
[----:B-1----:R-:W-:-:S05]  /*06f0*/  FADD R13, R5, R12 ;  /* 0x0000000c050d7221 */ /* 0x002fca0000000000 */
[----:B------:R0:W-:Y:S04]  /*0700*/  STG.E desc[UR10][R10.64], R13 ;  /* 0x0000000d0a007986 */ /* 0x0001e8000c10190a */
[----:B--2---:R-:W2:Y:S04]  /*0710*/  LDG.E R15, desc[UR10][R6.64+0x4] ;  /* 0x0000040a060f7981 */ /* 0x004ea8000c1e1900 */
[----:B------:R-:W4:Y:S01]  /*0720*/  LDG.E R12, desc[UR10][R8.64+0x4] ;  /* 0x0000040a080c7981 */ /* 0x000f22000c1e1900 */
[----:B--2---:R-:W-:-:S04]  /*0730*/  FMUL R15, R0, R15 ;  /* 0x0000000f000f7220 */ /* 0x004fc80000400000 */
[----:B----4-:R-:W-:-:S05]  /*0740*/  FFMA R15, R12, UR16, -R15 ;  /* 0x000000100c0f7c23 */ /* 0x010fca000800080f */
[----:B------:R0:W-:Y:S04]  /*0750*/  STG.E desc[UR10][R8.64+0x4], R15 ;  /* 0x0000040f08007986 */ /* 0x0001e8000c10190a */
[----:B------:R-:W3:Y:S01]  /*0760*/  LDG.E R12, desc[UR10][R10.64+0x4] ;  /* 0x0000040a0a0c7981 */ /* 0x000ee2000c1e1900 */
[----:B------:R-:W-:Y:S01]  /*0770*/  VIADD R4, R4, 0x4 ;  /* 0x0000000404047836 */ /* 0x000fe20000000000 */
[----:B------:R-:W-:-:S04]  /*0780*/  IADD3 R2, PT, PT, R2, 0x4, RZ ;  /* 0x0000000402027810 */ /* 0x000fc80007ffe0ff */
[----:B------:R-:W-:Y:S01]  /*0790*/  ISETP.GE.AND P0, PT, R4, R3, PT ;  /* 0x000000030400720c */ /* 0x000fe20003f06270 */
[----:B---3--:R-:W-:-:S05]  /*07a0*/  FADD R17, R15, R12 ;  /* 0x0000000c0f117221 */ /* 0x008fca0000000000 */
[----:B------:R0:W-:Y:S07]  /*07b0*/  STG.E desc[UR10][R10.64+0x4], R17 ;  /* 0x000004110a007986 */ /* 0x0001ee000c10190a */
[----:B------:R-:W-:Y:S05]  /*07c0*/  @!P0 BRA `(.L_x_5) ;  /* 0xfffffffc004c8947 */ /* 0x000fea000383ffff */
[----:B------:R-:W-:Y:S05]  /*07d0*/  EXIT ;  /* 0x000000000000794d */ /* 0x000fea0003800000 */
        .weak           $__internal_0_$__cuda_sm20_rcp_rn_f32_slowpath
        .type           $__internal_0_$__cuda_sm20_rcp_rn_f32_slowpath,@function
        .size           $__internal_0_$__cuda_sm20_rcp_rn_f32_slowpath,(.L_x_10 - $__internal_0_$__cuda_sm20_rcp_rn_f32_slowpath)
$__internal_0_$__cuda_sm20_rcp_rn_f32_slowpath:
[----:B------:R-:W-:-:S04]  /*07e0*/  SHF.L.U32 R7, R0, 0x1, RZ ;  /* 0x0000000100077819 */ /* 0x000fc800000006ff */
[----:B------:R-:W-:-:S04]  /*07f0*/  SHF.R.U32.HI R7, RZ, 0x18, R7 ;  /* 0x00000018ff077819 */ /* 0x000fc80000011607 */
[----:B------:R-:W-:-:S13]  /*0800*/  ISETP.NE.U32.AND P0, PT, R7, RZ, PT ;  /* 0x000000ff0700720c */ /* 0x000fda0003f05070 */
[----:B------:R-:W-:Y:S05]  /*0810*/  @P0 BRA `(.L_x_6) ;  /* 0x00000000002c0947 */ /* 0x000fea0003800000 */
[----:B------:R-:W-:-:S05]  /*0820*/  IMAD.SHL.U32 R7, R0, 0x2, RZ ;  /* 0x0000000200077824 */ /* 0x000fca00078e00ff */
[----:B------:R-:W-:-:S13]  /*0830*/  ISETP.NE.AND P0, PT, R7, RZ, PT ;  /* 0x000000ff0700720c */ /* 0x000fda0003f05270 */
[----:B------:R2:W3:Y:S01]  /*0840*/  @!P0 MUFU.RCP R7, R0 ;  /* 0x0000000000078308 */ /* 0x0004e20000001000 */
[----:B------:R-:W-:Y:S05]  /*0850*/  @!P0 BRA `(.L_x_7) ;  /* 0x0000000000a48947 */ /* 0x000fea0003800000 */
[----:B------:R-:W-:-:S04]  /*0860*/  FFMA R9, R0, 1.84467440737095516160e+19, RZ ;  /* 0x5f80000000097823 */ /* 0x000fc800000000ff */
[----:B--2---:R-:W3:Y:S02]  /*0870*/  MUFU.RCP R0, R9 ;  /* 0x0000000900007308 */ /* 0x004ee40000001000 */
[----:B---3--:R-:W-:-:S04]  /*0880*/  FFMA R7, R9, R0, -1 ;  /* 0xbf80000009077423 */ /* 0x008fc80000000000 */
[----:B------:R-:W-:-:S04]  /*0890*/  FADD.FTZ R7, -R7, -RZ ;  /* 0x800000ff07077221 */ /* 0x000fc80000010100 */
[----:B------:R-:W-:-:S04]  /*08a0*/  FFMA R0, R0, R7, R0 ;  /* 0x0000000700007223 */ /* 0x000fc80000000000 */
[----:B------:R-:W-:Y:S01]  /*08b0*/  FFMA R7, R0, 1.84467440737095516160e+19, RZ ;  /* 0x5f80000000077823 */ /* 0x000fe200000000ff */
[----:B------:R-:W-:Y:S06]  /*08c0*/  BRA `(.L_x_7) ;  /* 0x0000000000887947 */ /* 0x000fec0003800000 */
.L_x_6:
[----:B------:R-:W-:-:S04]  /*08d0*/  IADD3 R9, PT, PT, R7, -0xfd, RZ ;  /* 0xffffff0307097810 */ /* 0x000fc80007ffe0ff */
[----:B------:R-:W-:-:S13]  /*08e0*/  ISETP.GT.U32.AND P0, PT, R9, 0x1, PT ;  /* 0x000000010900780c */ /* 0x000fda0003f04070 */
[----:B------:R-:W-:Y:S05]  /*08f0*/  @P0 BRA `(.L_x_8) ;  /* 0x0000000000780947 */ /* 0x000fea0003800000 */
[----:B------:R-:W-:Y:S01]  /*0900*/  LOP3.LUT R10, R0, 0x7fffff, RZ, 0xc0, !PT ;  /* 0x007fffff000a7812 */ /* 0x000fe200078ec0ff */
[----:B------:R-:W-:Y:S01]  /*0910*/  HFMA2 R14, -RZ, RZ, 0, 1.78813934326171875e-07 ;  /* 0x00000003ff0e7431 */ /* 0x000fe200000001ff */
[----:B------:R-:W-:Y:S02]  /*0920*/  IADD3 R7, PT, PT, R7, -0xfc, RZ ;  /* 0xffffff0407077810 */ /* 0x000fe40007ffe0ff */
[----:B------:R-:W-:-:S04]  /*0930*/  LOP3.LUT R10, R10, 0x3f800000, RZ, 0xfc, !PT ;  /* 0x3f8000000a0a7812 */ /* 0x000fc800078efcff */
[----:B------:R-:W0:Y:S01]  /*0940*/  MUFU.RCP R11, R10 ;  /* 0x0000000a000b7308 */ /* 0x000e220000001000 */
[----:B------:R-:W-:Y:S01]  /*0950*/  SHF.L.U32 R15, R14, R9, RZ ;  /* 0x000000090e0f7219 */ /* 0x000fe200000006ff */
[----:B0-----:R-:W-:-:S04]  /*0960*/  FFMA R12, R10, R11, -1 ;  /* 0xbf8000000a0c7423 */ /* 0x001fc8000000000b */
[----:B------:R-:W-:-:S04]  /*0970*/  FADD.FTZ R12, -R12, -RZ ;  /* 0x800000ff0c0c7221 */ /* 0x000fc80000010100 */
[CCC-:B------:R-:W-:Y:S01]  /*0980*/  FFMA.RM R13, R11.reuse, R12.reuse, R11.reuse ;  /* 0x0000000c0b0d7223 */ /* 0x1c0fe2000000400b */
[----:B------:R-:W-:-:S04]  /*0990*/  FFMA.RP R12, R11, R12, R11 ;  /* 0x0000000c0b0c7223 */ /* 0x000fc8000000800b */
[C---:B------:R-:W-:Y:S02]  /*09a0*/  LOP3.LUT R11, R13.reuse, 0x7fffff, RZ, 0xc0, !PT ;  /* 0x007fffff0d0b7812 */ /* 0x040fe400078ec0ff */
[----:B------:R-:W-:Y:S02]  /*09b0*/  FSETP.NEU.FTZ.AND P0, PT, R13, R12, PT ;  /* 0x0000000c0d00720b */ /* 0x000fe40003f1d000 */
[----:B------:R-:W-:Y:S02]  /*09c0*/  LOP3.LUT R12, R11, 0x800000, RZ, 0xfc, !PT ;  /* 0x008000000b0c7812 */ /* 0x000fe400078efcff */
[----:B------:R-:W-:Y:S02]  /*09d0*/  SEL R11, RZ, 0xffffffff, !P0 ;  /* 0xffffffffff0b7807 */ /* 0x000fe40004000000 */
[----:B------:R-:W-:Y:S02]  /*09e0*/  LOP3.LUT R10, R15, R12, RZ, 0xc0, !PT ;  /* 0x0000000c0f0a7212 */ /* 0x000fe400078ec0ff */
[----:B------:R-:W-:Y:S01]  /*09f0*/  SHF.R.U32.HI R7, RZ, R7, R12 ;  /* 0x00000007ff077219 */ /* 0x000fe2000001160c */
[----:B------:R-:W-:Y:S01]  /*0a00*/  IMAD.MOV R11, RZ, RZ, -R11 ;  /* 0x000000ffff0b7224 */ /* 0x000fe200078e0a0b */
[----:B------:R-:W-:-:S04]  /*0a10*/  SHF.R.U32.HI R10, RZ, R9, R10 ;  /* 0x00000009ff0a7219 */ /* 0x000fc8000001160a */
[----:B------:R-:W-:Y:S02]  /*0a20*/  LOP3.LUT P1, RZ, R11, R9, R12, 0xf8, !PT ;  /* 0x000000090bff7212 */ /* 0x000fe4000782f80c */
[C---:B------:R-:W-:Y:S02]  /*0a30*/  LOP3.LUT P0, RZ, R10.reuse, 0x1, RZ, 0xc0, !PT ;  /* 0x000000010aff7812 */ /* 0x040fe4000780c0ff */
[----:B------:R-:W-:-:S04]  /*0a40*/  LOP3.LUT P2, RZ, R10, 0x2, RZ, 0xc0, !PT ;  /* 0x000000020aff7812 */ /* 0x000fc8000784c0ff */
[----:B------:R-:W-:Y:S02]  /*0a50*/  PLOP3.LUT P0, PT, P0, P1, P2, 0xe0, 0x0 ;  /* 0x000000000000781c */ /* 0x000fe40000703c20 */
[----:B------:R-:W-:Y:S02]  /*0a60*/  LOP3.LUT P1, RZ, R0, 0x7fffff, RZ, 0xc0, !PT ;  /* 0x007fffff00ff7812 */ /* 0x000fe4000782c0ff */
[----:B------:R-:W-:-:S04]  /*0a70*/  SEL R9, RZ, 0x1, !P0 ;  /* 0x00000001ff097807 */ /* 0x000fc80004000000 */
[----:B------:R-:W-:-:S04]  /*0a80*/  IADD3 R9, PT, PT, -R9, RZ, RZ ;  /* 0x000000ff09097210 */ /* 0x000fc80007ffe1ff */
[----:B------:R-:W-:-:S13]  /*0a90*/  ISETP.GE.AND P0, PT, R9, RZ, PT ;  /* 0x000000ff0900720c */ /* 0x000fda0003f06270 */
[----:B------:R-:W-:-:S05]  /*0aa0*/  @!P0 VIADD R7, R7, 0x1 ;  /* 0x0000000107078836 */ /* 0x000fca0000000000 */
[----:B------:R-:W-:-:S04]  /*0ab0*/  @!P1 SHF.L.U32 R7, R7, 0x1, RZ ;  /* 0x0000000107079819 */ /* 0x000fc800000006ff */
[----:B------:R-:W-:Y:S01]  /*0ac0*/  LOP3.LUT R7, R7, 0x80000000, R0, 0xf8, !PT ;  /* 0x8000000007077812 */ /* 0x000fe200078ef800 */
[----:B------:R-:W-:Y:S06]  /*0ad0*/  BRA `(.L_x_7) ;  /* 0x0000000000047947 */ /* 0x000fec0003800000 */
.L_x_8:
[----:B------:R0:W1:Y:S02]  /*0ae0*/  MUFU.RCP R7, R0 ;  /* 0x0000000000077308 */ /* 0x0000640000001000 */
.L_x_7:
[----:B------:R-:W-:-:S04]  /*0af0*/  MOV R9, 0x0 ;  /* 0x0000000000097802 */ /* 0x000fc80000000f00 */
[----:B0123--:R-:W-:Y:S05]  /*0b00*/  RET.REL.NODEC R8 `(_Z14momentumKerneliffPfPiS0_iS_S_) ;  /* 0xfffffff4083c7950 */ /* 0x00ffea0003c3ffff */
.L_x_9:
[----:B------:R-:W-:-:S00]  /*0b10*/  BRA `(.L_x_9) ;  /* 0xfffffffc00fc7947 */ /* 0x000fc0000383ffff */
[----:B------:R-:W-:-:S00]  /*0b20*/  NOP ;  /* 0x0000000000007918 */ /* 0x000fc00000000000 */
        /* <DEDUP_REMOVED lines=13> */
.L_x_10:


//--------------------- .nv.shared.reserved.0     --------------------------
	.section	.nv.shared.reserved.0,"aw",@nobits
	.weak		__nv_reservedSMEM_offset_0_alias
	.size		__nv_reservedSMEM_offset_0_alias, 0, 64
	.other		__nv_reservedSMEM_offset_0_alias,@"STO_CUDA_RESERVED_SHARED STV_DEFAULT"
__nv_reservedSMEM_offset_0_alias:
	.zero		0
	.zero		64


//--------------------- .nv.constant0._Z14momentumKerneliffPfPiS0_iS_S_ --------------------------
	.section	.nv.constant0._Z14momentumKerneliffPfPiS0_iS_S_,"a",@progbits
	.sectionflags	@""
	.align	4
.nv.constant0._Z14momentumKerneliffPfPiS0_iS_S_:
	.zero		960


//--------------------- SYMBOLS --------------------------

	.type		.nv.reservedSmem.offset0,@object
	.size		.nv.reservedSmem.offset0,0x4
